	.headerflags	@"EF_CUDA_TEXMODE_UNIFIED EF_CUDA_64BIT_ADDRESS EF_CUDA_SM86 EF_CUDA_VIRTUAL_SM(EF_CUDA_SM86)"
	.elftype	@"ET_EXEC"


//--------------------- .nv.info                  --------------------------
	.section	.nv.info,"",@"SHT_CUDA_INFO"
	.align	4


	//----- nvinfo : EIATTR_REGCOUNT
	.align		4
        /*0000*/ 	.byte	0x04, 0x2f
        /*0002*/ 	.short	(.L_1 - .L_0)
	.align		4
.L_0:
        /*0004*/ 	.word	index@(triton_mm)
        /*0008*/ 	.word	0x0000008d


	//----- nvinfo : EIATTR_MIN_STACK_SIZE
	.align		4
.L_1:
        /*000c*/ 	.byte	0x04, 0x12
        /*000e*/ 	.short	(.L_3 - .L_2)
	.align		4
.L_2:
        /*0010*/ 	.word	index@(triton_mm)
        /*0014*/ 	.word	0x00000000


	//----- nvinfo : EIATTR_FRAME_SIZE
	.align		4
.L_3:
        /*0018*/ 	.byte	0x04, 0x11
        /*001a*/ 	.short	(.L_5 - .L_4)
	.align		4
.L_4:
        /*001c*/ 	.word	index@(triton_mm)
        /*0020*/ 	.word	0x00000000


	//----- nvinfo : EIATTR_MIN_STACK_SIZE
	.align		4
.L_5:
        /*0024*/ 	.byte	0x04, 0x12
        /*0026*/ 	.short	(.L_7 - .L_6)
	.align		4
.L_6:
        /*0028*/ 	.word	index@(triton_mm)
        /*002c*/ 	.word	0x00000000
.L_7:


//--------------------- .nv.info.triton_mm        --------------------------
	.section	.nv.info.triton_mm,"",@"SHT_CUDA_INFO"
	.sectionflags	@""
	.align	4


	//----- nvinfo : EIATTR_CUDA_API_VERSION
	.align		4
        /*0000*/ 	.byte	0x04, 0x37
        /*0002*/ 	.short	(.L_9 - .L_8)
.L_8:
        /*0004*/ 	.word	0x0000007c


	//----- nvinfo : EIATTR_SW2861232_WAR
	.align		4
.L_9:
        /*0008*/ 	.byte	0x01, 0x35
	.zero		2


	//----- nvinfo : EIATTR_PARAM_CBANK
	.align		4
        /*000c*/ 	.byte	0x04, 0x0a
        /*000e*/ 	.short	(.L_11 - .L_10)
	.align		4
.L_10:
        /*0010*/ 	.word	index@(.nv.constant0.triton_mm)
        /*0014*/ 	.short	0x0160
        /*0016*/ 	.short	0x0020


	//----- nvinfo : EIATTR_CBANK_PARAM_SIZE
	.align		4
.L_11:
        /*0018*/ 	.byte	0x03, 0x19
        /*001a*/ 	.short	0x0020


	//----- nvinfo : EIATTR_KPARAM_INFO
	.align		4
        /*001c*/ 	.byte	0x04, 0x17
        /*001e*/ 	.short	(.L_13 - .L_12)
.L_12:
        /*0020*/ 	.word	0x00000000
        /*0024*/ 	.short	0x0003
        /*0026*/ 	.short	0x0018
        /*0028*/ 	.byte	0x00, 0xf4, 0x21, 0x00


	//----- nvinfo : EIATTR_KPARAM_INFO
	.align		4
.L_13:
        /*002c*/ 	.byte	0x04, 0x17
        /*002e*/ 	.short	(.L_15 - .L_14)
.L_14:
        /*0030*/ 	.word	0x00000000
        /*0034*/ 	.short	0x0002
        /*0036*/ 	.short	0x0010
        /*0038*/ 	.byte	0x00, 0xf4, 0x21, 0x00


	//----- nvinfo : EIATTR_KPARAM_INFO
	.align		4
.L_15:
        /*003c*/ 	.byte	0x04, 0x17
        /*003e*/ 	.short	(.L_17 - .L_16)
.L_16:
        /*0040*/ 	.word	0x00000000
        /*0044*/ 	.short	0x0001
        /*0046*/ 	.short	0x0008
        /*0048*/ 	.byte	0x00, 0xf4, 0x21, 0x00


	//----- nvinfo : EIATTR_KPARAM_INFO
	.align		4
.L_17:
        /*004c*/ 	.byte	0x04, 0x17
        /*004e*/ 	.short	(.L_19 - .L_18)
.L_18:
        /*0050*/ 	.word	0x00000000
        /*0054*/ 	.short	0x0000
        /*0056*/ 	.short	0x0000
        /*0058*/ 	.byte	0x00, 0xf4, 0x21, 0x00


	//----- nvinfo : EIATTR_MAXREG_COUNT
	.align		4
.L_19:
        /*005c*/ 	.byte	0x03, 0x1b
        /*005e*/ 	.short	0x00ff


	//----- nvinfo : EIATTR_EXIT_INSTR_OFFSETS
	.align		4
        /*0060*/ 	.byte	0x04, 0x1c
        /*0062*/ 	.short	(.L_21 - .L_20)


	//   ....[0]....
.L_20:
        /*0064*/ 	.word	0x00001c00


	//   ....[1]....
        /*0068*/ 	.word	0x00001c50


	//----- nvinfo : EIATTR_REQNTID
	.align		4
.L_21:
        /*006c*/ 	.byte	0x04, 0x10
        /*006e*/ 	.short	(.L_23 - .L_22)
.L_22:
        /*0070*/ 	.word	0x00000100
        /*0074*/ 	.word	0x00000001
        /*0078*/ 	.word	0x00000001
.L_23:


//--------------------- .nv.callgraph             --------------------------
	.section	.nv.callgraph,"",@"SHT_CUDA_CALLGRAPH"
	.align	4
	.sectionentsize	8
	.align		4
        /*0000*/ 	.word	0x00000000
	.align		4
        /*0004*/ 	.word	0xffffffff
	.align		4
        /*0008*/ 	.word	0x00000000
	.align		4
        /*000c*/ 	.word	0xfffffffe
	.align		4
        /*0010*/ 	.word	0x00000000
	.align		4
        /*0014*/ 	.word	0xfffffffd
	.align		4
        /*0018*/ 	.word	0x00000000
	.align		4
        /*001c*/ 	.word	0xfffffffc


//--------------------- .nv.rel.action            --------------------------
	.section	.nv.rel.action,"",@"SHT_CUDA_RELOCINFO"
	.align	8
	.sectionentsize	8
        /*0000*/ 	.byte	0x73, 0x00, 0x00, 0x00, 0x00, 0x00, 0x00, 0x00, 0x00, 0x00, 0x00, 0x11, 0x25, 0x00, 0x05, 0x36


//--------------------- .nv.constant0.triton_mm   --------------------------
	.section	.nv.constant0.triton_mm,"a",@progbits
	.sectionflags	@""
	.align	4
.nv.constant0.triton_mm:
	.zero		384


//--------------------- .text.triton_mm           --------------------------
	.section	.text.triton_mm,"ax",@progbits
	.sectionflags	@"SHF_BARRIERS=1"
	.sectioninfo	@"SHI_REGISTERS=141"
	.align	128
        .global         triton_mm
        .type           triton_mm,@function
        .size           triton_mm,(.L_x_2 - triton_mm)
        .other          triton_mm,@"STO_CUDA_ENTRY STV_DEFAULT"
triton_mm:
.text.triton_mm:
[----:B------:R-:W-:Y:S02]  /*0000*/  IMAD.MOV.U32 R1, RZ, RZ, c[0x0][0x28] ;  /* 0x00000a00ff017624 */ /* 0x000fe400078e00ff */
[----:B------:R-:W1:Y:S01]  /*0010*/  S2R R7, SR_CTAID.X ;  /* 0x0000000000077919 */ /* 0x000e620000002500 */
[----:B------:R-:W-:Y:S01]  /*0020*/  IMAD.MOV.U32 R5, RZ, RZ, -0x8 ;  /* 0xfffffff8ff057424 */ /* 0x000fe200078e00ff */
[----:B------:R-:W-:Y:S01]  /*0030*/  ULDC.64 UR6, c[0x0][0x118] ;  /* 0x0000460000067ab9 */ /* 0x000fe20000000a00 */
[----:B------:R-:W-:Y:S01]  /*0040*/  IMAD.MOV.U32 R129, RZ, RZ, RZ ;  /* 0x000000ffff817224 */ /* 0x000fe200078e00ff */
[----:B------:R-:W2:Y:S01]  /*0050*/  S2R R107, SR_TID.X ;  /* 0x00000000006b7919 */ /* 0x000ea20000002100 */
[----:B------:R-:W-:Y:S01]  /*0060*/  IMAD.MOV.U32 R130, RZ, RZ, RZ ;  /* 0x000000ffff827224 */ /* 0x000fe200078e00ff */
[----:B------:R-:W-:Y:S01]  /*0070*/  CS2R R20, SRZ ;  /* 0x0000000000147805 */ /* 0x000fe2000001ff00 */
        /* <DEDUP_REMOVED lines=17> */
[C---:B-1----:R-:W-:Y:S01]  /*0190*/  IMAD.HI R0, R7.reuse, 0x2aaaaaab, RZ ;  /* 0x2aaaaaab07007827 */ /* 0x042fe200078e02ff */
[----:B------:R-:W-:Y:S01]  /*01a0*/  IABS R8, R7 ;  /* 0x0000000700087213 */ /* 0x000fe20000000000 */
[----:B------:R-:W-:Y:S01]  /*01b0*/  CS2R R56, SRZ ;  /* 0x0000000000387805 */ /* 0x000fe2000001ff00 */
[----:B------:R-:W-:Y:S01]  /*01c0*/  ISETP.GE.AND P1, PT, R7, RZ, PT ;  /* 0x000000ff0700720c */ /* 0x000fe20003f26270 */
[C---:B--2---:R-:W-:Y:S01]  /*01d0*/  IMAD.SHL.U32 R14, R107.reuse, 0x4, RZ ;  /* 0x000000046b0e7824 */ /* 0x044fe200078e00ff */
[----:B------:R-:W-:Y:S01]  /*01e0*/  SHF.R.U32.HI R3, RZ, 0x1f, R0 ;  /* 0x0000001fff037819 */ /* 0x000fe20000011600 */
[C---:B------:R-:W-:Y:S01]  /*01f0*/  IMAD.SHL.U32 R72, R107.reuse, 0x8, RZ ;  /* 0x000000086b487824 */ /* 0x040fe200078e00ff */
[----:B------:R-:W-:Y:S01]  /*0200*/  LOP3.LUT R15, R107, 0x7, RZ, 0xc0, !PT ;  /* 0x000000076b0f7812 */ /* 0x000fe200078ec0ff */
[----:B------:R-:W-:Y:S01]  /*0210*/  CS2R R58, SRZ ;  /* 0x00000000003a7805 */ /* 0x000fe2000001ff00 */
[----:B------:R-:W-:Y:S01]  /*0220*/  LEA.HI.SX32 R4, R0, R3, 0x1d ;  /* 0x0000000300047211 */ /* 0x000fe200078feaff */
[----:B------:R-:W-:Y:S01]  /*0230*/  CS2R R60, SRZ ;  /* 0x00000000003c7805 */ /* 0x000fe2000001ff00 */
[----:B------:R-:W-:Y:S01]  /*0240*/  LOP3.LUT R119, R14, 0x18, R107, 0x48, !PT ;  /* 0x000000180e777812 */ /* 0x000fe200078e486b */
[----:B------:R-:W-:Y:S01]  /*0250*/  CS2R R62, SRZ ;  /* 0x00000000003e7805 */ /* 0x000fe2000001ff00 */
[----:B------:R-:W-:Y:S01]  /*0260*/  CS2R R64, SRZ ;  /* 0x0000000000407805 */ /* 0x000fe2000001ff00 */
[----:B------:R-:W-:Y:S01]  /*0270*/  IMAD R0, R4, R5, 0x1 ;  /* 0x0000000104007424 */ /* 0x000fe200078e0205 */
[----:B------:R-:W-:-:S04]  /*0280*/  UMOV UR4, 0xffffffff ;  /* 0xffffffff00047882 */ /* 0x000fc80000000000 */
[----:B------:R-:W-:-:S04]  /*0290*/  IMNMX R5, R0, 0x8, PT ;  /* 0x0000000800057817 */ /* 0x000fc80003800200 */
[-C--:B------:R-:W-:Y:S02]  /*02a0*/  IABS R9, R5.reuse ;  /* 0x0000000500097213 */ /* 0x080fe40000000000 */
[----:B------:R-:W-:Y:S02]  /*02b0*/  IABS R10, R5 ;  /* 0x00000005000a7213 */ /* 0x000fe40000000000 */
[----:B------:R-:W1:Y:S08]  /*02c0*/  I2F.RP R0, R9 ;  /* 0x0000000900007306 */ /* 0x000e700000209400 */
[----:B-1----:R-:W1:Y:S02]  /*02d0*/  MUFU.RCP R0, R0 ;  /* 0x0000000000007308 */ /* 0x002e640000001000 */
[----:B-1----:R-:W-:-:S06]  /*02e0*/  IADD3 R2, R0, 0xffffffe, RZ ;  /* 0x0ffffffe00027810 */ /* 0x002fcc0007ffe0ff */
[----:B------:R1:W2:Y:S02]  /*02f0*/  F2I.FTZ.U32.TRUNC.NTZ R3, R2 ;  /* 0x0000000200037305 */ /* 0x0002a4000021f000 */
[----:B-1----:R-:W-:Y:S02]  /*0300*/  IMAD.MOV.U32 R2, RZ, RZ, RZ ;  /* 0x000000ffff027224 */ /* 0x002fe400078e00ff */
[----:B--2---:R-:W-:-:S04]  /*0310*/  IMAD.MOV R6, RZ, RZ, -R3 ;  /* 0x000000ffff067224 */ /* 0x004fc800078e0a03 */
[----:B------:R-:W-:Y:S02]  /*0320*/  IMAD R11, R6, R9, RZ ;  /* 0x00000009060b7224 */ /* 0x000fe400078e02ff */
[----:B------:R-:W-:Y:S02]  /*0330*/  IMAD.MOV.U32 R6, RZ, RZ, R8 ;  /* 0x000000ffff067224 */ /* 0x000fe400078e0008 */
[----:B------:R-:W-:-:S04]  /*0340*/  IMAD.HI.U32 R3, R3, R11, R2 ;  /* 0x0000000b03037227 */ /* 0x000fc800078e0002 */
[----:B------:R-:W-:Y:S01]  /*0350*/  IMAD.MOV R11, RZ, RZ, -R10 ;  /* 0x000000ffff0b7224 */ /* 0x000fe200078e0a0a */
[----:B------:R-:W-:Y:S01]  /*0360*/  SHF.R.U32.HI R10, RZ, 0x2, R107 ;  /* 0x00000002ff0a7819 */ /* 0x000fe2000001166b */
[----:B------:R-:W-:-:S03]  /*0370*/  IMAD.HI.U32 R0, R3, R6, RZ ;  /* 0x0000000603007227 */ /* 0x000fc600078e00ff */
[----:B------:R-:W-:Y:S01]  /*0380*/  SGXT.U32 R10, R10, 0x5 ;  /* 0x000000050a0a781a */ /* 0x000fe20000000000 */
[----:B------:R-:W-:Y:S02]  /*0390*/  IMAD R2, R0, R11, R6 ;  /* 0x0000000b00027224 */ /* 0x000fe400078e0206 */
[----:B------:R-:W-:Y:S01]  /*03a0*/  IMAD R6, R4, -0x30, R7 ;  /* 0xffffffd004067824 */ /* 0x000fe200078e0207 */
[----:B------:R-:W-:Y:S02]  /*03b0*/  LOP3.LUT R7, RZ, R5, RZ, 0x33, !PT ;  /* 0x00000005ff077212 */ /* 0x000fe400078e33ff */
[----:B------:R-:W-:Y:S02]  /*03c0*/  ISETP.GT.U32.AND P0, PT, R9, R2, PT ;  /* 0x000000020900720c */ /* 0x000fe40003f04070 */
[----:B------:R-:W-:-:S05]  /*03d0*/  IABS R0, R6 ;  /* 0x0000000600007213 */ /* 0x000fca0000000000 */
[----:B------:R-:W-:-:S04]  /*03e0*/  IMAD.HI.U32 R8, R3, R0, RZ ;  /* 0x0000000003087227 */ /* 0x000fc800078e00ff */
[----:B------:R-:W-:Y:S01]  /*03f0*/  IMAD R3, R8, R11, R0 ;  /* 0x0000000b08037224 */ /* 0x000fe200078e0200 */
[----:B------:R-:W-:Y:S01]  /*0400*/  LOP3.LUT R0, R107, 0x80, RZ, 0xc0, !PT ;  /* 0x000000806b007812 */ /* 0x000fe200078ec0ff */
[----:B------:R-:W-:-:S03]  /*0410*/  @!P0 IMAD.IADD R2, R2, 0x1, -R9 ;  /* 0x0000000102028824 */ /* 0x000fc600078e0a09 */
[C---:B------:R-:W-:Y:S02]  /*0420*/  ISETP.GT.U32.AND P2, PT, R9.reuse, R3, PT ;  /* 0x000000030900720c */ /* 0x040fe40003f44070 */
[----:B------:R-:W-:-:S11]  /*0430*/  ISETP.GT.U32.AND P0, PT, R9, R2, PT ;  /* 0x000000020900720c */ /* 0x000fd60003f04070 */
[--C-:B------:R-:W-:Y:S01]  /*0440*/  @!P2 IMAD.IADD R3, R3, 0x1, -R9.reuse ;  /* 0x000000010303a824 */ /* 0x100fe200078e0a09 */
[----:B------:R-:W-:Y:S01]  /*0450*/  @!P2 IADD3 R8, R8, 0x1, RZ ;  /* 0x000000010808a810 */ /* 0x000fe20007ffe0ff */
[----:B------:R-:W-:Y:S01]  /*0460*/  @!P0 IMAD.IADD R2, R2, 0x1, -R9 ;  /* 0x0000000102028824 */ /* 0x000fe200078e0a09 */
[----:B------:R-:W-:Y:S02]  /*0470*/  ISETP.NE.AND P0, PT, R5, RZ, PT ;  /* 0x000000ff0500720c */ /* 0x000fe40003f05270 */
[----:B------:R-:W-:Y:S01]  /*0480*/  LOP3.LUT R5, R6, R5, RZ, 0x3c, !PT ;  /* 0x0000000506057212 */ /* 0x000fe200078e3cff */
[----:B------:R-:W-:Y:S01]  /*0490*/  @!P1 IMAD.MOV R2, RZ, RZ, -R2 ;  /* 0x000000ffff029224 */ /* 0x000fe200078e0a02 */
[----:B------:R-:W-:Y:S02]  /*04a0*/  ISETP.GE.U32.AND P1, PT, R3, R9, PT ;  /* 0x000000090300720c */ /* 0x000fe40003f26070 */
[----:B------:R-:W-:Y:S02]  /*04b0*/  SHF.R.U32.HI R9, RZ, 0x2, R0 ;  /* 0x00000002ff097819 */ /* 0x000fe40000011600 */
[----:B------:R-:W-:-:S02]  /*04c0*/  SEL R3, R7, R2, !P0 ;  /* 0x0000000207037207 */ /* 0x000fc40004000000 */
[----:B------:R-:W-:Y:S02]  /*04d0*/  ISETP.GE.AND P3, PT, R5, RZ, PT ;  /* 0x000000ff0500720c */ /* 0x000fe40003f66270 */
[----:B------:R-:W-:Y:S01]  /*04e0*/  LOP3.LUT R10, R10, R9, RZ, 0xfc, !PT ;  /* 0x000000090a0a7212 */ /* 0x000fe200078efcff */
[----:B------:R-:W-:Y:S01]  /*04f0*/  IMAD R3, R4, 0x8, R3 ;  /* 0x0000000804037824 */ /* 0x000fe200078e0203 */
[----:B------:R-:W-:Y:S02]  /*0500*/  LOP3.LUT R2, R107, 0x10, RZ, 0xc0, !PT ;  /* 0x000000106b027812 */ /* 0x000fe400078ec0ff */
[----:B------:R-:W-:Y:S01]  /*0510*/  LOP3.LUT R4, R14, 0x8, RZ, 0xc0, !PT ;  /* 0x000000080e047812 */ /* 0x000fe200078ec0ff */
[----:B------:R-:W-:Y:S01]  /*0520*/  IMAD.SHL.U32 R3, R3, 0x80, RZ ;  /* 0x0000008003037824 */ /* 0x000fe200078e00ff */
[----:B------:R-:W-:Y:S02]  /*0530*/  SHF.R.U32.HI R11, RZ, 0x1, R2 ;  /* 0x00000001ff0b7819 */ /* 0x000fe40000011602 */
[----:B------:R-:W-:-:S02]  /*0540*/  @P1 IADD3 R8, R8, 0x1, RZ ;  /* 0x0000000108081810 */ /* 0x000fc40007ffe0ff */
[----:B------:R-:W-:Y:S02]  /*0550*/  LOP3.LUT R5, R3, 0x40, R10, 0xfe, !PT ;  /* 0x0000004003057812 */ /* 0x000fe400078efe0a */
[C---:B------:R-:W-:Y:S01]  /*0560*/  LOP3.LUT R9, R11.reuse, 0x10, R14, 0xf8, !PT ;  /* 0x000000100b097812 */ /* 0x040fe200078ef80e */
[----:B------:R-:W-:Y:S01]  /*0570*/  @!P3 IMAD.MOV R8, RZ, RZ, -R8 ;  /* 0x000000ffff08b224 */ /* 0x000fe200078e0a08 */
[----:B------:R-:W-:Y:S01]  /*0580*/  LOP3.LUT R105, R11, 0x18, R14, 0x78, !PT ;  /* 0x000000180b697812 */ /* 0x000fe200078e780e */
[----:B------:R-:W-:Y:S01]  /*0590*/  IMAD.HI R6, R5, 0x3531dec1, RZ ;  /* 0x3531dec105067827 */ /* 0x000fe200078e02ff */
[----:B------:R-:W-:Y:S02]  /*05a0*/  LOP3.LUT R13, R9, 0x10, R4, 0x1e, !PT ;  /* 0x00000010090d7812 */ /* 0x000fe400078e1e04 */
[----:B------:R-:W-:Y:S02]  /*05b0*/  LOP3.LUT R4, R107, 0x8, RZ, 0xc0, !PT ;  /* 0x000000086b047812 */ /* 0x000fe400078ec0ff */
[----:B------:R-:W-:-:S02]  /*05c0*/  SHF.R.U32.HI R9, RZ, 0x1f, R6 ;  /* 0x0000001fff097819 */ /* 0x000fc40000011606 */
[----:B------:R-:W-:Y:S02]  /*05d0*/  SEL R73, R7, R8, !P0 ;  /* 0x0000000807497207 */ /* 0x000fe40004000000 */
[----:B------:R-:W-:Y:S02]  /*05e0*/  LEA.HI R8, R6, R9, RZ, 0x1c ;  /* 0x0000000906087211 */ /* 0x000fe400078fe0ff */
[----:B------:R-:W-:Y:S01]  /*05f0*/  SHF.R.U32.HI R6, RZ, 0x3, R0 ;  /* 0x00000003ff067819 */ /* 0x000fe20000011600 */
[----:B------:R-:W-:Y:S01]  /*0600*/  IMAD.SHL.U32 R73, R73, 0x80, RZ ;  /* 0x0000008049497824 */ /* 0x000fe200078e00ff */
[----:B------:R-:W-:Y:S01]  /*0610*/  LOP3.LUT R9, R4, 0x20, R15, 0xfe, !PT ;  /* 0x0000002004097812 */ /* 0x000fe200078efe0f */
[----:B------:R-:W-:Y:S01]  /*0620*/  IMAD R5, R8, -0x4d, R5 ;  /* 0xffffffb308057824 */ /* 0x000fe200078e0205 */
[C-C-:B------:R-:W-:Y:S02]  /*0630*/  LOP3.LUT R17, R4.reuse, 0x40, R15.reuse, 0xfe, !PT ;  /* 0x0000004004117812 */ /* 0x140fe400078efe0f */
[----:B------:R-:W-:-:S02]  /*0640*/  LOP3.LUT R19, R4, 0x60, R15, 0xfe, !PT ;  /* 0x0000006004137812 */ /* 0x000fc400078efe0f */
[-C--:B------:R-:W-:Y:S02]  /*0650*/  LOP3.LUT R9, R9, R6.reuse, RZ, 0xfc, !PT ;  /* 0x0000000609097212 */ /* 0x080fe400078efcff */
[-C--:B------:R-:W-:Y:S02]  /*0660*/  LOP3.LUT R17, R17, R6.reuse, RZ, 0xfc, !PT ;  /* 0x0000000611117212 */ /* 0x080fe400078efcff */
[----:B------:R-:W-:Y:S01]  /*0670*/  LOP3.LUT R19, R19, R6, RZ, 0xfc, !PT ;  /* 0x0000000613137212 */ /* 0x000fe200078efcff */
[----:B------:R-:W-:Y:S01]  /*0680*/  IMAD.SHL.U32 R104, R9, 0x20, RZ ;  /* 0x0000002009687824 */ /* 0x000fe200078e00ff */
[--C-:B------:R-:W-:Y:S01]  /*0690*/  LOP3.LUT R7, R72, 0x18, R107.reuse, 0x48, !PT ;  /* 0x0000001848077812 */ /* 0x100fe200078e486b */
[----:B------:R-:W-:Y:S01]  /*06a0*/  IMAD.SHL.U32 R12, R17, 0x20, RZ ;  /* 0x00000020110c7824 */ /* 0x000fe200078e00ff */
[----:B------:R-:W-:Y:S01]  /*06b0*/  LOP3.LUT R6, R6, 0xf, R107, 0xf8, !PT ;  /* 0x0000000f06067812 */ /* 0x000fe200078ef86b */
[----:B------:R-:W-:Y:S01]  /*06c0*/  IMAD.SHL.U32 R106, R19, 0x20, RZ ;  /* 0x00000020136a7824 */ /* 0x000fe200078e00ff */
[----:B------:R-:W-:Y:S01]  /*06d0*/  LOP3.LUT R122, R104, R105, RZ, 0xfc, !PT ;  /* 0x00000069687a7212 */ /* 0x000fe200078efcff */
[----:B------:R-:W-:Y:S01]  /*06e0*/  IMAD R120, R10, 0x20, R7 ;  /* 0x000000200a787824 */ /* 0x000fe200078e0207 */
[C---:B------:R-:W-:Y:S01]  /*06f0*/  LOP3.LUT R7, R73.reuse, 0x40, R10, 0xfe, !PT ;  /* 0x0000004049077812 */ /* 0x040fe200078efe0a */
[----:B------:R-:W-:Y:S01]  /*0700*/  IMAD.SHL.U32 R74, R6, 0x20, RZ ;  /* 0x00000020064a7824 */ /* 0x000fe200078e00ff */
[----:B------:R-:W-:Y:S01]  /*0710*/  LOP3.LUT R6, R73, R10, RZ, 0xfc, !PT ;  /* 0x0000000a49067212 */ /* 0x000fe200078efcff */
[----:B------:R-:W-:Y:S01]  /*0720*/  IMAD.MOV.U32 R19, RZ, RZ, 0x2 ;  /* 0x00000002ff137424 */ /* 0x000fe200078e00ff */
[----:B------:R-:W-:Y:S01]  /*0730*/  PRMT R11, R7, 0x9910, RZ ;  /* 0x00009910070b7816 */ /* 0x000fe200000000ff */
[----:B------:R-:W-:Y:S01]  /*0740*/  IMAD.SHL.U32 R120, R120, 0x2, RZ ;  /* 0x0000000278787824 */ /* 0x000fe200078e00ff */
[----:B------:R-:W-:-:S02]  /*0750*/  PRMT R4, R6, 0x9910, RZ ;  /* 0x0000991006047816 */ /* 0x000fc400000000ff */
[----:B------:R-:W-:Y:S01]  /*0760*/  LOP3.LUT R10, R3, R10, RZ, 0xfc, !PT ;  /* 0x0000000a030a7212 */ /* 0x000fe200078efcff */
[----:B------:R-:W-:Y:S01]  /*0770*/  IMAD R11, R11, 0x2aab, RZ ;  /* 0x00002aab0b0b7824 */ /* 0x000fe200078e02ff */
[----:B------:R-:W-:Y:S01]  /*0780*/  LOP3.LUT R121, R105, R74, RZ, 0xfc, !PT ;  /* 0x0000004a69797212 */ /* 0x000fe200078efcff */
[----:B------:R-:W-:Y:S01]  /*0790*/  IMAD R9, R4, 0x2aab, RZ ;  /* 0x00002aab04097824 */ /* 0x000fe200078e02ff */
[----:B------:R-:W-:Y:S01]  /*07a0*/  LOP3.LUT R123, R12, R105, RZ, 0xfc, !PT ;  /* 0x000000690c7b7212 */ /* 0x000fe200078efcff */
[----:B------:R-:W-:Y:S01]  /*07b0*/  IMAD.HI R4, R10, 0x3531dec1, RZ ;  /* 0x3531dec10a047827 */ /* 0x000fe200078e02ff */
[----:B------:R-:W-:Y:S02]  /*07c0*/  SHF.R.S32.HI R11, RZ, 0x10, R11 ;  /* 0x00000010ff0b7819 */ /* 0x000fe4000001140b */
[----:B------:R-:W-:Y:S02]  /*07d0*/  SHF.R.S32.HI R9, RZ, 0x10, R9 ;  /* 0x00000010ff097819 */ /* 0x000fe40000011409 */
[----:B------:R-:W-:-:S02]  /*07e0*/  LOP3.LUT R16, R11, 0xffff, RZ, 0xc0, !PT ;  /* 0x0000ffff0b107812 */ /* 0x000fc400078ec0ff */
[----:B------:R-:W-:Y:S02]  /*07f0*/  LOP3.LUT R17, R9, 0xffff, RZ, 0xc0, !PT ;  /* 0x0000ffff09117812 */ /* 0x000fe400078ec0ff */
[----:B------:R-:W-:Y:S02]  /*0800*/  SHF.R.U32.HI R9, RZ, 0x1f, R4 ;  /* 0x0000001fff097819 */ /* 0x000fe40000011604 */
[----:B------:R-:W-:Y:S02]  /*0810*/  LOP3.LUT R105, R106, R105, RZ, 0xfc, !PT ;  /* 0x000000696a697212 */ /* 0x000fe400078efcff */
[C---:B------:R-:W-:Y:S02]  /*0820*/  LOP3.LUT R74, R13.reuse, R74, RZ, 0xfc, !PT ;  /* 0x0000004a0d4a7212 */ /* 0x040fe400078efcff */
[C---:B------:R-:W-:Y:S02]  /*0830*/  LOP3.LUT R104, R13.reuse, R104, RZ, 0xfc, !PT ;  /* 0x000000680d687212 */ /* 0x040fe400078efcff */
[----:B------:R-:W-:-:S02]  /*0840*/  LOP3.LUT R75, R13, R12, RZ, 0xfc, !PT ;  /* 0x0000000c0d4b7212 */ /* 0x000fc400078efcff */
[----:B------:R-:W-:Y:S02]  /*0850*/  LOP3.LUT R106, R13, R106, RZ, 0xfc, !PT ;  /* 0x0000006a0d6a7212 */ /* 0x000fe400078efcff */
[----:B------:R-:W-:Y:S02]  /*0860*/  SHF.R.U32.HI R13, RZ, 0xf, R16 ;  /* 0x0000000fff0d7819 */ /* 0x000fe40000011610 */
[----:B------:R-:W-:Y:S02]  /*0870*/  LEA.HI R11, R4, R9, RZ, 0x1c ;  /* 0x00000009040b7211 */ /* 0x000fe400078fe0ff */
[----:B------:R-:W-:Y:S02]  /*0880*/  LOP3.LUT R8, R107, 0x3, RZ, 0xc0, !PT ;  /* 0x000000036b087812 */ /* 0x000fe400078ec0ff */
[----:B------:R-:W-:Y:S01]  /*0890*/  SHF.R.U32.HI R107, RZ, 0x2, R107 ;  /* 0x00000002ff6b7819 */ /* 0x000fe2000001166b */
[----:B------:R-:W-:Y:S01]  /*08a0*/  IMAD R11, R11, -0x4d, R10 ;  /* 0xffffffb30b0b7824 */ /* 0x000fe200078e020a */
[----:B------:R-:W-:Y:S01]  /*08b0*/  LOP3.LUT R4, R15, 0x20, RZ, 0xfc, !PT ;  /* 0x000000200f047812 */ /* 0x000fe200078efcff */
[----:B------:R-:W-:Y:S01]  /*08c0*/  IMAD.WIDE.U32 R8, R8, 0x10, RZ ;  /* 0x0000001008087825 */ /* 0x000fe200078e00ff */
[----:B------:R-:W-:-:S02]  /*08d0*/  SHF.R.U32.HI R12, RZ, 0xf, R17 ;  /* 0x0000000fff0c7819 */ /* 0x000fc40000011611 */
[----:B------:R-:W-:Y:S01]  /*08e0*/  LOP3.LUT R14, R15, 0x40, RZ, 0xfc, !PT ;  /* 0x000000400f0e7812 */ /* 0x000fe200078efcff */
[----:B------:R-:W-:Y:S01]  /*08f0*/  IMAD R11, R11, 0xc00, RZ ;  /* 0x00000c000b0b7824 */ /* 0x000fe200078e02ff */
[----:B------:R-:W-:Y:S02]  /*0900*/  LEA.HI R13, R16, R13, RZ, 0x19 ;  /* 0x0000000d100d7211 */ /* 0x000fe400078fc8ff */
[--C-:B------:R-:W-:Y:S02]  /*0910*/  LOP3.LUT R4, R4, 0x8, R107.reuse, 0xf8, !PT ;  /* 0x0000000804047812 */ /* 0x100fe400078ef86b */
[----:B------:R-:W-:Y:S02]  /*0920*/  LEA.HI R12, R17, R12, RZ, 0x19 ;  /* 0x0000000c110c7211 */ /* 0x000fe400078fc8ff */
[----:B------:R-:W-:Y:S02]  /*0930*/  LOP3.LUT R14, R14, 0x8, R107, 0xf8, !PT ;  /* 0x000000080e0e7812 */ /* 0x000fe400078ef86b */
[----:B------:R-:W-:-:S02]  /*0940*/  PRMT R13, R13, 0x9910, RZ ;  /* 0x000099100d0d7816 */ /* 0x000fc400000000ff */
[--C-:B------:R-:W-:Y:S02]  /*0950*/  LOP3.LUT R4, R4, 0x10, R107.reuse, 0xf8, !PT ;  /* 0x0000001004047812 */ /* 0x100fe400078ef86b */
[----:B------:R-:W-:Y:S01]  /*0960*/  LOP3.LUT R16, R15, 0x60, RZ, 0xfc, !PT ;  /* 0x000000600f107812 */ /* 0x000fe200078efcff */
[----:B------:R-:W-:Y:S01]  /*0970*/  IMAD R13, R13, 0x300, RZ ;  /* 0x000003000d0d7824 */ /* 0x000fe200078e02ff */
[----:B------:R-:W-:Y:S01]  /*0980*/  LOP3.LUT R18, R15, 0x8, R107, 0xf8, !PT ;  /* 0x000000080f127812 */ /* 0x000fe200078ef86b */
[----:B------:R-:W-:Y:S01]  /*0990*/  IMAD R15, R5, 0xc00, RZ ;  /* 0x00000c00050f7824 */ /* 0x000fe200078e02ff */
[----:B------:R-:W-:Y:S01]  /*09a0*/  PRMT R12, R12, 0x9910, RZ ;  /* 0x000099100c0c7816 */ /* 0x000fe200000000ff */
[----:B------:R-:W-:Y:S01]  /*09b0*/  IMAD R117, R4, 0x20, R119 ;  /* 0x0000002004757824 */ /* 0x000fe200078e0277 */
[--C-:B------:R-:W-:Y:S01]  /*09c0*/  LOP3.LUT R14, R14, 0x10, R107.reuse, 0xf8, !PT ;  /* 0x000000100e0e7812 */ /* 0x100fe200078ef86b */
[----:B------:R-:W-:Y:S01]  /*09d0*/  IMAD.WIDE R4, R15, 0x2, RZ ;  /* 0x000000020f047825 */ /* 0x000fe200078e02ff */
[----:B------:R-:W-:-:S02]  /*09e0*/  LOP3.LUT R16, R16, 0x8, R107, 0xf8, !PT ;  /* 0x0000000810107812 */ /* 0x000fc400078ef86b */
[----:B------:R-:W-:Y:S01]  /*09f0*/  LOP3.LUT R18, R18, 0x10, R107, 0xf8, !PT ;  /* 0x0000001012127812 */ /* 0x000fe200078ef86b */
[----:B------:R-:W-:Y:S01]  /*0a00*/  IMAD R12, R12, 0x300, RZ ;  /* 0x000003000c0c7824 */ /* 0x000fe200078e02ff */
[----:B------:R-:W-:Y:S01]  /*0a10*/  LOP3.LUT R67, R8, R4, RZ, 0xfc, !PT ;  /* 0x0000000408437212 */ /* 0x000fe200078efcff */
[----:B------:R-:W-:Y:S01]  /*0a20*/  IMAD R118, R14, 0x20, R119 ;  /* 0x000000200e767824 */ /* 0x000fe200078e0277 */
[----:B------:R-:W-:Y:S01]  /*0a30*/  LOP3.LUT R16, R16, 0x10, R107, 0xf8, !PT ;  /* 0x0000001010107812 */ /* 0x000fe200078ef86b */
[----:B------:R-:W-:Y:S01]  /*0a40*/  IMAD.MOV R14, RZ, RZ, -R13 ;  /* 0x000000ffff0e7224 */ /* 0x000fe200078e0a0d */
[----:B------:R-:W-:Y:S01]  /*0a50*/  LOP3.LUT R70, R9, R5, RZ, 0xfc, !PT ;  /* 0x0000000509467212 */ /* 0x000fe200078efcff */
[----:B------:R-:W-:Y:S02]  /*0a60*/  IMAD.MOV R12, RZ, RZ, -R12 ;  /* 0x000000ffff0c7224 */ /* 0x000fe400078e0a0c */
[--C-:B------:R-:W-:Y:S01]  /*0a70*/  IMAD R116, R18, 0x20, R119.reuse ;  /* 0x0000002012747824 */ /* 0x100fe200078e0277 */
[----:B------:R-:W-:Y:S01]  /*0a80*/  PRMT R4, R14, 0x7710, RZ ;  /* 0x000077100e047816 */ /* 0x000fe200000000ff */
[----:B------:R-:W-:Y:S01]  /*0a90*/  IMAD R119, R16, 0x20, R119 ;  /* 0x0000002010777824 */ /* 0x000fe200078e0277 */
[----:B------:R-:W-:-:S03]  /*0aa0*/  PRMT R13, R12, 0x7710, RZ ;  /* 0x000077100c0d7816 */ /* 0x000fc600000000ff */
[----:B------:R-:W-:Y:S01]  /*0ab0*/  IMAD.IADD R7, R7, 0x1, R4 ;  /* 0x0000000107077824 */ /* 0x000fe200078e0204 */
[C-C-:B------:R-:W-:Y:S01]  /*0ac0*/  LOP3.LUT R4, R11.reuse, 0x18, R72.reuse, 0xf8, !PT ;  /* 0x000000180b047812 */ /* 0x140fe200078ef848 */
[----:B------:R-:W-:Y:S02]  /*0ad0*/  IMAD.IADD R6, R6, 0x1, R13 ;  /* 0x0000000106067824 */ /* 0x000fe400078e020d */
[----:B------:R-:W-:Y:S01]  /*0ae0*/  IMAD.WIDE R10, R11, 0x2, RZ ;  /* 0x000000020b0a7825 */ /* 0x000fe200078e02ff */
[----:B------:R-:W-:Y:S02]  /*0af0*/  PRMT R7, R7, 0x9910, RZ ;  /* 0x0000991007077816 */ /* 0x000fe400000000ff */
[----:B------:R-:W-:Y:S01]  /*0b00*/  PRMT R13, R6, 0x9910, RZ ;  /* 0x00009910060d7816 */ /* 0x000fe200000000ff */
[----:B------:R-:W-:Y:S01]  /*0b10*/  IMAD.WIDE R4, R4, R19, c[0x0][0x160] ;  /* 0x0000580004047625 */ /* 0x000fe200078e0213 */
[----:B------:R-:W-:Y:S02]  /*0b20*/  LOP3.LUT R6, R15, 0x18, R72, 0xf8, !PT ;  /* 0x000000180f067812 */ /* 0x000fe400078ef848 */
[----:B------:R-:W-:Y:S01]  /*0b30*/  LOP3.LUT R69, R8, R10, RZ, 0xfc, !PT ;  /* 0x0000000a08457212 */ /* 0x000fe200078efcff */
[----:B------:R-:W-:Y:S01]  /*0b40*/  IMAD.MOV.U32 R15, RZ, RZ, R7 ;  /* 0x000000ffff0f7224 */ /* 0x000fe200078e0007 */
[----:B------:R1:W-:Y:S01]  /*0b50*/  LDGSTS.E.BYPASS.128 [R120], [R4.64] ;  /* 0x0000000004787fae */ /* 0x0003e2000b901c46 */
[----:B------:R-:W-:Y:S01]  /*0b60*/  IMAD R13, R13, 0xc00, RZ ;  /* 0x00000c000d0d7824 */ /* 0x000fe200078e02ff */
[----:B------:R-:W-:Y:S01]  /*0b70*/  LOP3.LUT R76, R9, R11, RZ, 0xfc, !PT ;  /* 0x0000000b094c7212 */ /* 0x000fe200078efcff */
[----:B------:R-:W-:-:S02]  /*0b80*/  IMAD R15, R15, 0xc00, RZ ;  /* 0x00000c000f0f7824 */ /* 0x000fc400078e02ff */
[-C--:B------:R-:W-:Y:S01]  /*0b90*/  IMAD.WIDE R6, R6, R19.reuse, c[0x0][0x160] ;  /* 0x0000580006067625 */ /* 0x080fe200078e0213 */
[--C-:B------:R-:W-:Y:S02]  /*0ba0*/  LOP3.LUT R16, R13, 0x18, R72.reuse, 0xf8, !PT ;  /* 0x000000180d107812 */ /* 0x100fe400078ef848 */
[C---:B------:R-:W-:Y:S01]  /*0bb0*/  LOP3.LUT R18, R15.reuse, 0x18, R72, 0xf8, !PT ;  /* 0x000000180f127812 */ /* 0x040fe200078ef848 */
[----:B------:R-:W-:Y:S01]  /*0bc0*/  IMAD.WIDE R10, R15, 0x2, RZ ;  /* 0x000000020f0a7825 */ /* 0x000fe200078e02ff */
[----:B------:R2:W-:Y:S01]  /*0bd0*/  LDGSTS.E.BYPASS.128 [R120+0x1000], [R6.64] ;  /* 0x0100000006787fae */ /* 0x0005e2000b901c46 */
[----:B------:R-:W-:Y:S01]  /*0be0*/  CS2R R14, SRZ ;  /* 0x00000000000e7805 */ /* 0x000fe2000001ff00 */
[----:B-1----:R-:W-:Y:S01]  /*0bf0*/  IADD3 R5, P4, R67, c[0x0][0x160], RZ ;  /* 0x0000580043057a10 */ /* 0x002fe20007f9e0ff */
[-C--:B------:R-:W-:Y:S01]  /*0c00*/  IMAD.WIDE R16, R16, R19.reuse, c[0x0][0x168] ;  /* 0x00005a0010107625 */ /* 0x080fe200078e0213 */
[----:B------:R-:W0:Y:S01]  /*0c10*/  LDGDEPBAR ;  /* 0x00000000000079af */ /* 0x000e220000000000 */
[----:B------:R-:W-:Y:S01]  /*0c20*/  LOP3.LUT R78, R8, R10, RZ, 0xfc, !PT ;  /* 0x0000000a084e7212 */ /* 0x000fe200078efcff */
[----:B------:R-:W-:Y:S01]  /*0c30*/  CS2R R66, SRZ ;  /* 0x0000000000427805 */ /* 0x000fe2000001ff00 */
[----:B------:R-:W-:Y:S01]  /*0c40*/  IMAD.WIDE R18, R18, R19, c[0x0][0x168] ;  /* 0x00005a0012127625 */ /* 0x000fe200078e0213 */
[----:B------:R1:W-:Y:S01]  /*0c50*/  LDGSTS.E.BYPASS.128 [R120+0x2000], [R16.64] ;  /* 0x0200000010787fae */ /* 0x0003e2000b901c46 */
[----:B------:R-:W-:-:S02]  /*0c60*/  IADD3 R136, P5, R5, 0x40, RZ ;  /* 0x0000004005887810 */ /* 0x000fc40007fbe0ff */
[----:B------:R-:W-:Y:S01]  /*0c70*/  IMAD.WIDE R12, R13, 0x2, RZ ;  /* 0x000000020d0c7825 */ /* 0x000fe200078e02ff */
[----:B------:R3:W-:Y:S01]  /*0c80*/  LDGSTS.E.BYPASS.128 [R120+0x3000], [R18.64] ;  /* 0x0300000012787fae */ /* 0x0007e2000b901c46 */
[----:B------:R-:W-:Y:S02]  /*0c90*/  IADD3 R4, P0, R69, c[0x0][0x160], RZ ;  /* 0x0000580045047a10 */ /* 0x000fe40007f1e0ff */
[----:B--2---:R-:W-:Y:S01]  /*0ca0*/  IADD3 R6, P1, R78, c[0x0][0x168], RZ ;  /* 0x00005a004e067a10 */ /* 0x004fe20007f3e0ff */
[----:B------:R-:W0:Y:S01]  /*0cb0*/  LDGDEPBAR ;  /* 0x00000000000079af */ /* 0x000e220000000000 */
[----:B------:R-:W-:Y:S01]  /*0cc0*/  LOP3.LUT R71, R8, R12, RZ, 0xfc, !PT ;  /* 0x0000000c08477212 */ /* 0x000fe200078efcff */
[----:B------:R-:W-:Y:S01]  /*0cd0*/  CS2R R68, SRZ ;  /* 0x0000000000447805 */ /* 0x000fe2000001ff00 */
[----:B------:R-:W-:Y:S01]  /*0ce0*/  IADD3.X R135, RZ, c[0x0][0x164], R70, P5, P4 ;  /* 0x00005900ff877a10 */ /* 0x000fe20002fe8446 */
[----:B-1----:R-:W-:Y:S01]  /*0cf0*/  CS2R R16, SRZ ;  /* 0x0000000000107805 */ /* 0x002fe2000001ff00 */
[----:B------:R-:W-:-:S02]  /*0d00*/  IADD3 R5, P2, R71, c[0x0][0x168], RZ ;  /* 0x00005a0047057a10 */ /* 0x000fc40007f5e0ff */
[C---:B------:R-:W-:Y:S01]  /*0d10*/  LOP3.LUT R79, R9.reuse, R11, RZ, 0xfc, !PT ;  /* 0x0000000b094f7212 */ /* 0x040fe200078efcff */
[----:B---3--:R-:W-:Y:S01]  /*0d20*/  CS2R R18, SRZ ;  /* 0x0000000000127805 */ /* 0x008fe2000001ff00 */
[----:B------:R-:W-:Y:S01]  /*0d30*/  LOP3.LUT R77, R9, R13, RZ, 0xfc, !PT ;  /* 0x0000000d094d7212 */ /* 0x000fe200078efcff */
[----:B------:R-:W-:Y:S01]  /*0d40*/  CS2R R10, SRZ ;  /* 0x00000000000a7805 */ /* 0x000fe2000001ff00 */
[----:B------:R-:W-:Y:S01]  /*0d50*/  IADD3 R138, P3, R4, 0x40, RZ ;  /* 0x00000040048a7810 */ /* 0x000fe20007f7e0ff */
[----:B------:R-:W-:Y:S01]  /*0d60*/  CS2R R8, SRZ ;  /* 0x0000000000087805 */ /* 0x000fe2000001ff00 */
[----:B------:R-:W-:Y:S01]  /*0d70*/  IADD3 R132, P4, R6, 0x40, RZ ;  /* 0x0000004006847810 */ /* 0x000fe20007f9e0ff */
[----:B------:R-:W-:Y:S01]  /*0d80*/  CS2R R12, SRZ ;  /* 0x00000000000c7805 */ /* 0x000fe2000001ff00 */
[----:B------:R-:W-:Y:S01]  /*0d90*/  IADD3 R134, P5, R5, 0x40, RZ ;  /* 0x0000004005867810 */ /* 0x000fe20007fbe0ff */
[----:B------:R-:W-:Y:S01]  /*0da0*/  CS2R R70, SRZ ;  /* 0x0000000000467805 */ /* 0x000fe2000001ff00 */
[----:B------:R-:W-:-:S02]  /*0db0*/  IADD3.X R137, RZ, c[0x0][0x164], R76, P3, P0 ;  /* 0x00005900ff897a10 */ /* 0x000fc40001fe044c */
[----:B------:R-:W-:Y:S02]  /*0dc0*/  IADD3.X R131, RZ, c[0x0][0x16c], R79, P4, P1 ;  /* 0x00005b00ff837a10 */ /* 0x000fe400027e244f */
[----:B------:R-:W-:Y:S02]  /*0dd0*/  IADD3.X R133, RZ, c[0x0][0x16c], R77, P5, P2 ;  /* 0x00005b00ff857a10 */ /* 0x000fe40002fe444d */
.L_x_0:
[----:B------:R-:W-:-:S04]  /*0de0*/  DEPBAR.LE SB0, 0x0 ;  /* 0x000080000000791a */ /* 0x000fc80000000000 */
[----:B------:R-:W-:Y:S01]  /*0df0*/  UIADD3 UR5, UR4, 0x1, URZ ;  /* 0x0000000104057890 */ /* 0x000fe2000fffe03f */
[----:B------:R-:W-:Y:S01]  /*0e00*/  BAR.SYNC.DEFER_BLOCKING 0x0 ;  /* 0x0000000000007b1d */ /* 0x000fe20000010000 */
[----:B------:R-:W-:Y:S01]  /*0e10*/  UISETP.GT.U32.AND UP0, UPT, UR4, 0x7ffffffe, UPT ;  /* 0x7ffffffe0400788c */ /* 0x000fe2000bf04070 */
[----:B------:R-:W-:-:S03]  /*0e20*/  ISETP.NE.U32.AND P0, PT, R129, 0x17c0, PT ;  /* 0x000017c08100780c */ /* 0x000fc60003f05070 */
[----:B------:R-:W-:Y:S01]  /*0e30*/  USEL UR4, UR5, URZ, UP0 ;  /* 0x0000003f05047287 */ /* 0x000fe20008000000 */
[----:B------:R-:W-:-:S03]  /*0e40*/  ISETP.NE.AND.EX P0, PT, R130, RZ, PT, P0 ;  /* 0x000000ff8200720c */ /* 0x000fc60003f05300 */
[----:B------:R-:W-:-:S06]  /*0e50*/  USHF.L.U32 UR5, UR4, 0xd, URZ ;  /* 0x0000000d04057899 */ /* 0x000fcc000800063f */
[----:B------:R-:W-:Y:S02]  /*0e60*/  LEA R76, R121, UR5, 0x1 ;  /* 0x00000005794c7c11 */ /* 0x000fe4000f8e08ff */
[----:B------:R-:W-:Y:S02]  /*0e70*/  LEA R80, R116, UR5, 0x1 ;  /* 0x0000000574507c11 */ /* 0x000fe4000f8e08ff */
[----:B------:R-:W-:Y:S02]  /*0e80*/  LEA R84, R117, UR5, 0x1 ;  /* 0x0000000575547c11 */ /* 0x000fe4000f8e08ff */
[----:B------:R-:W-:Y:S02]  /*0e90*/  LEA R88, R118, UR5, 0x1 ;  /* 0x0000000576587c11 */ /* 0x000fe4000f8e08ff */
[----:B------:R-:W-:Y:S01]  /*0ea0*/  LEA R4, R119, UR5, 0x1 ;  /* 0x0000000577047c11 */ /* 0x000fe2000f8e08ff */
[----:B------:R-:W-:Y:S01]  /*0eb0*/  LDSM.16.M88.4 R76, [R76] ;  /* 0x000000004c4c783b */ /* 0x000fe20000000200 */
[----:B------:R-:W-:-:S02]  /*0ec0*/  LEA R124, R122, UR5, 0x1 ;  /* 0x000000057a7c7c11 */ /* 0x000fc4000f8e08ff */
[----:B------:R-:W-:Y:S01]  /*0ed0*/  LEA R112, R123, UR5, 0x1 ;  /* 0x000000057b707c11 */ /* 0x000fe2000f8e08ff */
[----:B------:R-:W1:Y:S01]  /*0ee0*/  LDSM.16.M88.4 R80, [R80+0x2000] ;  /* 0x002000005050783b */ /* 0x000e620000000200 */
[----:B------:R-:W-:Y:S02]  /*0ef0*/  LEA R108, R105, UR5, 0x1 ;  /* 0x00000005696c7c11 */ /* 0x000fe4000f8e08ff */
[----:B------:R-:W-:Y:S01]  /*0f00*/  LEA R92, R74, UR5, 0x1 ;  /* 0x000000054a5c7c11 */ /* 0x000fe2000f8e08ff */
[----:B------:R-:W2:Y:S01]  /*0f10*/  LDSM.16.M88.4 R84, [R84+0x2000] ;  /* 0x002000005454783b */ /* 0x000ea20000000200 */
[----:B------:R-:W-:Y:S02]  /*0f20*/  LEA R96, R104, UR5, 0x1 ;  /* 0x0000000568607c11 */ /* 0x000fe4000f8e08ff */
[----:B------:R-:W-:Y:S01]  /*0f30*/  LEA R100, R75, UR5, 0x1 ;  /* 0x000000054b647c11 */ /* 0x000fe2000f8e08ff */
[----:B------:R-:W3:Y:S01]  /*0f40*/  LDSM.16.M88.4 R88, [R88+0x2000] ;  /* 0x002000005858783b */ /* 0x000ee20000000200 */
[----:B------:R-:W-:-:S03]  /*0f50*/  LEA R128, R106, UR5, 0x1 ;  /* 0x000000056a807c11 */ /* 0x000fc6000f8e08ff */
[----:B------:R-:W4:Y:S04]  /*0f60*/  LDSM.16.M88.4 R4, [R4+0x2000] ;  /* 0x002000000404783b */ /* 0x000f280000000200 */
[----:B------:R-:W3:Y:S04]  /*0f70*/  LDSM.16.M88.4 R124, [R124] ;  /* 0x000000007c7c783b */ /* 0x000ee80000000200 */
[----:B------:R-:W4:Y:S04]  /*0f80*/  LDSM.16.M88.4 R112, [R112] ;  /* 0x000000007070783b */ /* 0x000f280000000200 */
[----:B------:R-:W4:Y:S04]  /*0f90*/  LDSM.16.M88.4 R108, [R108] ;  /* 0x000000006c6c783b */ /* 0x000f280000000200 */
[----:B------:R-:W4:Y:S04]  /*0fa0*/  LDSM.16.M88.4 R92, [R92] ;  /* 0x000000005c5c783b */ /* 0x000f280000000200 */
[----:B------:R-:W4:Y:S04]  /*0fb0*/  LDSM.16.M88.4 R96, [R96] ;  /* 0x000000006060783b */ /* 0x000f280000000200 */
[----:B------:R-:W4:Y:S01]  /*0fc0*/  LDSM.16.M88.4 R100, [R100] ;  /* 0x000000006464783b */ /* 0x000f220000000200 */
[C---:B-1----:R-:W-:Y:S08]  /*0fd0*/  HMMA.16816.F32.BF16 R8, R76.reuse, R80, R8 ;  /* 0x000000504c08723c */ /* 0x042ff00000041808 */
[C---:B--2---:R-:W-:Y:S08]  /*0fe0*/  HMMA.16816.F32.BF16 R12, R76.reuse, R84, R12 ;  /* 0x000000544c0c723c */ /* 0x044ff0000004180c */
[C---:B---3--:R-:W-:Y:S08]  /*0ff0*/  HMMA.16816.F32.BF16 R16, R76.reuse, R88, R16 ;  /* 0x000000584c10723c */ /* 0x048ff00000041810 */
[----:B----4-:R-:W-:Y:S01]  /*1000*/  HMMA.16816.F32.BF16 R20, R76, R4, R20 ;  /* 0x000000044c14723c */ /* 0x010fe20000041814 */
[----:B------:R-:W1:Y:S07]  /*1010*/  LDSM.16.M88.4 R76, [R128] ;  /* 0x00000000804c783b */ /* 0x000e6e0000000200 */
[-C--:B------:R-:W-:Y:S08]  /*1020*/  HMMA.16816.F32.BF16 R24, R124, R80.reuse, R24 ;  /* 0x000000507c18723c */ /* 0x080ff00000041818 */
[-C--:B------:R-:W-:Y:S08]  /*1030*/  HMMA.16816.F32.BF16 R40, R112, R80.reuse, R40 ;  /* 0x000000507028723c */ /* 0x080ff00000041828 */
[----:B------:R-:W-:Y:S07]  /*1040*/  HMMA.16816.F32.BF16 R56, R108, R80, R56 ;  /* 0x000000506c38723c */ /* 0x000fee0000041838 */
[----:B------:R-:W-:Y:S01]  /*1050*/  IADD3 R80, P2, R129, R136, RZ ;  /* 0x0000008881507210 */ /* 0x000fe20007f5e0ff */
[----:B------:R-:W-:Y:S04]  /*1060*/  HMMA.16816.F32.BF16 R36, R124, R4, R36 ;  /* 0x000000047c24723c */ /* 0x000fe80000041824 */
[----:B------:R-:W-:-:S04]  /*1070*/  IMAD.X R81, R130, 0x1, R135, P2 ;  /* 0x0000000182517824 */ /* 0x000fc800010e0687 */
[-C--:B------:R-:W-:Y:S08]  /*1080*/  HMMA.16816.F32.BF16 R52, R112, R4.reuse, R52 ;  /* 0x000000047034723c */ /* 0x080ff00000041834 */
[----:B------:R-:W-:Y:S07]  /*1090*/  HMMA.16816.F32.BF16 R68, R108, R4, R68 ;  /* 0x000000046c44723c */ /* 0x000fee0000041844 */
[C---:B------:R-:W-:Y:S01]  /*10a0*/  IADD3 R4, P1, R129.reuse, R138, RZ ;  /* 0x0000008a81047210 */ /* 0x040fe20007f3e0ff */
[-C--:B------:R-:W-:Y:S04]  /*10b0*/  HMMA.16816.F32.BF16 R8, R92, R82.reuse, R8 ;  /* 0x000000525c08723c */ /* 0x080fe80000041808 */
[C---:B------:R-:W-:Y:S01]  /*10c0*/  IMAD.X R5, R130.reuse, 0x1, R137, P1 ;  /* 0x0000000182057824 */ /* 0x040fe200008e0689 */
[----:B------:R-:W-:Y:S03]  /*10d0*/  BAR.SYNC.DEFER_BLOCKING 0x0 ;  /* 0x0000000000007b1d */ /* 0x000fe60000010000 */
[-C--:B------:R-:W-:Y:S08]  /*10e0*/  HMMA.16816.F32.BF16 R24, R96, R82.reuse, R24 ;  /* 0x000000526018723c */ /* 0x080ff00000041818 */
[-C--:B------:R-:W-:Y:S08]  /*10f0*/  HMMA.16816.F32.BF16 R40, R100, R82.reuse, R40 ;  /* 0x000000526428723c */ /* 0x080ff00000041828 */
[----:B-1----:R-:W-:Y:S01]  /*1100*/  HMMA.16816.F32.BF16 R56, R76, R82, R56 ;  /* 0x000000524c38723c */ /* 0x002fe20000041838 */
[----:B------:R-:W-:Y:S01]  /*1110*/  @!PT LDS RZ, [RZ] ;  /* 0x00000000fffff984 */ /* 0x000fe20000000800 */
[----:B------:R-:W-:Y:S01]  /*1120*/  @!PT LDS RZ, [RZ] ;  /* 0x00000000fffff984 */ /* 0x000fe20000000800 */
[----:B------:R-:W-:Y:S01]  /*1130*/  @!PT LDS RZ, [RZ] ;  /* 0x00000000fffff984 */ /* 0x000fe20000000800 */
[----:B------:R1:W-:Y:S06]  /*1140*/  LDGSTS.E.BYPASS.128 [R120], [R4.64], P0 ;  /* 0x0000000004787fae */ /* 0x0003ec0008101c46 */
[C---:B------:R-:W-:Y:S01]  /*1150*/  IADD3 R82, P3, R129.reuse, R134, RZ ;  /* 0x0000008681527210 */ /* 0x040fe20007f7e0ff */
[-C--:B------:R-:W-:Y:S01]  /*1160*/  HMMA.16816.F32.BF16 R20, R92, R6.reuse, R20 ;  /* 0x000000065c14723c */ /* 0x080fe20000041814 */
[----:B------:R1:W-:Y:S03]  /*1170*/  LDGSTS.E.BYPASS.128 [R120+0x1000], [R80.64], P0 ;  /* 0x0100000050787fae */ /* 0x0003e60008101c46 */
[C---:B------:R-:W-:Y:S01]  /*1180*/  IMAD.X R83, R130.reuse, 0x1, R133, P3 ;  /* 0x0000000182537824 */ /* 0x040fe200018e0685 */
[----:B------:R-:W0:Y:S03]  /*1190*/  LDGDEPBAR ;  /* 0x00000000000079af */ /* 0x000e260000000000 */
[-C--:B------:R-:W-:Y:S01]  /*11a0*/  HMMA.16816.F32.BF16 R36, R96, R6.reuse, R36 ;  /* 0x000000066024723c */ /* 0x080fe20000041824 */
[----:B------:R1:W-:Y:S07]  /*11b0*/  LDGSTS.E.BYPASS.128 [R120+0x2000], [R82.64], P0 ;  /* 0x0200000052787fae */ /* 0x0003ee0008101c46 */
[-C--:B------:R-:W-:Y:S08]  /*11c0*/  HMMA.16816.F32.BF16 R52, R100, R6.reuse, R52 ;  /* 0x000000066434723c */ /* 0x080ff00000041834 */
[----:B------:R-:W-:Y:S07]  /*11d0*/  HMMA.16816.F32.BF16 R68, R76, R6, R68 ;  /* 0x000000064c44723c */ /* 0x000fee0000041844 */
[----:B------:R-:W-:Y:S01]  /*11e0*/  IADD3 R6, P1, R129, R132, RZ ;  /* 0x0000008481067210 */ /* 0x000fe20007f3e0ff */
[----:B------:R-:W-:Y:S04]  /*11f0*/  HMMA.16816.F32.BF16 R28, R124, R84, R28 ;  /* 0x000000547c1c723c */ /* 0x000fe8000004181c */
[----:B------:R-:W-:-:S04]  /*1200*/  IMAD.X R7, R130, 0x1, R131, P1 ;  /* 0x0000000182077824 */ /* 0x000fc800008e0683 */
[----:B------:R-:W-:Y:S01]  /*1210*/  HMMA.16816.F32.BF16 R32, R124, R88, R32 ;  /* 0x000000587c20723c */ /* 0x000fe20000041820 */
[----:B------:R1:W-:Y:S01]  /*1220*/  LDGSTS.E.BYPASS.128 [R120+0x3000], [R6.64], P0 ;  /* 0x0300000006787fae */ /* 0x0003e20008101c46 */
[----:B------:R-:W-:-:S03]  /*1230*/  IADD3 R129, P0, R129, 0x40, RZ ;  /* 0x0000004081817810 */ /* 0x000fc60007f1e0ff */
[----:B------:R-:W0:Y:S02]  /*1240*/  LDGDEPBAR ;  /* 0x00000000000079af */ /* 0x000e240000000000 */
[----:B------:R-:W-:Y:S01]  /*1250*/  IMAD.X R130, RZ, RZ, R130, P0 ;  /* 0x000000ffff827224 */ /* 0x000fe200000e0682 */
[----:B------:R-:W-:Y:S01]  /*1260*/  HMMA.16816.F32.BF16 R44, R112, R84, R44 ;  /* 0x00000054702c723c */ /* 0x000fe2000004182c */
[----:B------:R-:W-:-:S04]  /*1270*/  ISETP.NE.U32.AND P0, PT, R129, 0x1800, PT ;  /* 0x000018008100780c */ /* 0x000fc80003f05070 */
[----:B------:R-:W-:-:S03]  /*1280*/  ISETP.NE.AND.EX P0, PT, R130, RZ, PT, P0 ;  /* 0x000000ff8200720c */ /* 0x000fc60003f05300 */
[----:B------:R-:W-:Y:S08]  /*1290*/  HMMA.16816.F32.BF16 R48, R112, R88, R48 ;  /* 0x000000587030723c */ /* 0x000ff00000041830 */
[C---:B------:R-:W-:Y:S08]  /*12a0*/  HMMA.16816.F32.BF16 R60, R108.reuse, R84, R60 ;  /* 0x000000546c3c723c */ /* 0x040ff0000004183c */
        /* <DEDUP_REMOVED lines=8> */
[----:B------:R-:W-:Y:S01]  /*1330*/  HMMA.16816.F32.BF16 R64, R76, R90, R64 ;  /* 0x0000005a4c40723c */ /* 0x000fe20000041840 */
[----:B-1----:R-:W-:Y:S07]  /*1340*/  @P0 BRA `(.L_x_0) ;  /* 0xfffffa9000000947 */ /* 0x002fee000383ffff */
[----:B------:R-:W1:Y:S01]  /*1350*/  S2R R74, SR_TID.X ;  /* 0x00000000004a7919 */ /* 0x000e620000002100 */
[----:B------:R-:W-:-:S04]  /*1360*/  DEPBAR.LE SB0, 0x0 ;  /* 0x000080000000791a */ /* 0x000fc80000000000 */
[----:B------:R-:W-:Y:S02]  /*1370*/  F2FP.BF16.PACK_AB R15, R15, R14 ;  /* 0x0000000e0f0f723e */ /* 0x000fe400000010ff */
[----:B------:R-:W-:Y:S02]  /*1380*/  F2FP.BF16.PACK_AB R9, R9, R8 ;  /* 0x000000080909723e */ /* 0x000fe400000010ff */
[----:B------:R-:W-:Y:S02]  /*1390*/  F2FP.BF16.PACK_AB R11, R11, R10 ;  /* 0x0000000a0b0b723e */ /* 0x000fe400000010ff */
[----:B------:R-:W-:Y:S02]  /*13a0*/  F2FP.BF16.PACK_AB R13, R13, R12 ;  /* 0x0000000c0d0d723e */ /* 0x000fe400000010ff */
[----:B------:R-:W-:Y:S02]  /*13b0*/  F2FP.BF16.PACK_AB R75, R17, R16 ;  /* 0x00000010114b723e */ /* 0x000fe400000010ff */
[----:B------:R-:W-:-:S02]  /*13c0*/  F2FP.BF16.PACK_AB R77, R19, R18 ;  /* 0x00000012134d723e */ /* 0x000fc400000010ff */
[----:B------:R-:W-:Y:S02]  /*13d0*/  F2FP.BF16.PACK_AB R79, R21, R20 ;  /* 0x00000014154f723e */ /* 0x000fe400000010ff */
[----:B------:R-:W-:Y:S02]  /*13e0*/  F2FP.BF16.PACK_AB R81, R23, R22 ;  /* 0x000000161751723e */ /* 0x000fe400000010ff */
[----:B------:R-:W-:Y:S02]  /*13f0*/  F2FP.BF16.PACK_AB R83, R25, R24 ;  /* 0x000000181953723e */ /* 0x000fe400000010ff */
[----:B------:R-:W-:Y:S01]  /*1400*/  F2FP.BF16.PACK_AB R85, R27, R26 ;  /* 0x0000001a1b55723e */ /* 0x000fe200000010ff */
[C---:B-1----:R-:W-:Y:S01]  /*1410*/  IMAD.SHL.U32 R5, R74.reuse, 0x20, RZ ;  /* 0x000000204a057824 */ /* 0x042fe200078e00ff */
[----:B------:R-:W-:Y:S01]  /*1420*/  F2FP.BF16.PACK_AB R87, R29, R28 ;  /* 0x0000001c1d57723e */ /* 0x000fe200000010ff */
[----:B------:R-:W-:Y:S01]  /*1430*/  IMAD.SHL.U32 R4, R74, 0x2, RZ ;  /* 0x000000024a047824 */ /* 0x000fe200078e00ff */
[----:B------:R-:W-:-:S02]  /*1440*/  F2FP.BF16.PACK_AB R89, R31, R30 ;  /* 0x0000001e1f59723e */ /* 0x000fc400000010ff */
[----:B------:R-:W-:Y:S02]  /*1450*/  LOP3.LUT R5, R5, 0x180, RZ, 0xc0, !PT ;  /* 0x0000018005057812 */ /* 0x000fe400078ec0ff */
[----:B------:R-:W-:Y:S02]  /*1460*/  F2FP.BF16.PACK_AB R33, R33, R32 ;  /* 0x000000202121723e */ /* 0x000fe400000010ff */
[----:B------:R-:W-:Y:S02]  /*1470*/  LOP3.LUT R5, R5, 0x6, R4, 0xf8, !PT ;  /* 0x0000000605057812 */ /* 0x000fe400078ef804 */
[----:B------:R-:W-:Y:S02]  /*1480*/  F2FP.BF16.PACK_AB R35, R35, R34 ;  /* 0x000000222323723e */ /* 0x000fe400000010ff */
[----:B------:R-:W-:Y:S01]  /*1490*/  F2FP.BF16.PACK_AB R37, R37, R36 ;  /* 0x000000242525723e */ /* 0x000fe200000010ff */
[----:B------:R-:W-:Y:S01]  /*14a0*/  IMAD R5, R2, 0x20, R5 ;  /* 0x0000002002057824 */ /* 0x000fe200078e0205 */
[----:B------:R-:W-:-:S02]  /*14b0*/  LOP3.LUT R2, R72, 0x7f8, RZ, 0xc0, !PT ;  /* 0x000007f848027812 */ /* 0x000fc400078ec0ff */
[----:B------:R-:W-:Y:S01]  /*14c0*/  F2FP.BF16.PACK_AB R39, R39, R38 ;  /* 0x000000262727723e */ /* 0x000fe200000010ff */
[----:B------:R-:W-:Y:S01]  /*14d0*/  IMAD R0, R0, 0x10, R5 ;  /* 0x0000001000007824 */ /* 0x000fe200078e0205 */
[----:B------:R-:W-:Y:S02]  /*14e0*/  LOP3.LUT R6, R2, 0x800, RZ, 0xfc, !PT ;  /* 0x0000080002067812 */ /* 0x000fe400078efcff */
[----:B------:R-:W-:Y:S02]  /*14f0*/  SHF.R.U32.HI R5, RZ, 0x3, R72 ;  /* 0x00000003ff057819 */ /* 0x000fe40000011648 */
[C---:B------:R-:W-:Y:S02]  /*1500*/  IADD3 R4, R0.reuse, 0x400, RZ ;  /* 0x0000040000047810 */ /* 0x040fe40007ffe0ff */
[----:B------:R-:W-:Y:S02]  /*1510*/  SHF.R.U32.HI R6, RZ, 0x3, R6 ;  /* 0x00000003ff067819 */ /* 0x000fe40000011606 */
[----:B------:R-:W-:-:S02]  /*1520*/  LOP3.LUT R107, R0, 0x18, R107, 0xf8, !PT ;  /* 0x00000018006b7812 */ /* 0x000fc400078ef86b */
[----:B------:R-:W-:Y:S02]  /*1530*/  SHF.R.U32.HI R4, RZ, 0x3, R4 ;  /* 0x00000003ff047819 */ /* 0x000fe40000011604 */
[----:B------:R-:W-:Y:S01]  /*1540*/  LOP3.LUT R5, R5, 0xf0, RZ, 0xc0, !PT ;  /* 0x000000f005057812 */ /* 0x000fe200078ec0ff */
[----:B------:R-:W-:Y:S01]  /*1550*/  IMAD.SHL.U32 R107, R107, 0x2, RZ ;  /* 0x000000026b6b7824 */ /* 0x000fe200078e00ff */
[----:B------:R-:W-:Y:S02]  /*1560*/  LOP3.LUT R7, R6, 0x1f0, RZ, 0xc0, !PT ;  /* 0x000001f006077812 */ /* 0x000fe400078ec0ff */
[----:B------:R-:W-:Y:S01]  /*1570*/  LOP3.LUT R4, R4, 0x1f0, RZ, 0xc0, !PT ;  /* 0x000001f004047812 */ /* 0x000fe200078ec0ff */
[C---:B------:R-:W-:Y:S01]  /*1580*/  IMAD R6, R2.reuse, 0x2, R5 ;  /* 0x0000000202067824 */ /* 0x040fe200078e0205 */
[----:B------:R-:W-:Y:S01]  /*1590*/  BAR.SYNC.DEFER_BLOCKING 0x0 ;  /* 0x0000000000007b1d */ /* 0x000fe20000010000 */
[----:B------:R-:W-:Y:S01]  /*15a0*/  IMAD R14, R2, 0x2, R7 ;  /* 0x00000002020e7824 */ /* 0x000fe200078e0207 */
[----:B------:R-:W-:Y:S01]  /*15b0*/  LEA.HI R2, R0, R107, RZ, 0x1d ;  /* 0x0000006b00027211 */ /* 0x000fe200078fe8ff */
[----:B------:R-:W-:Y:S01]  /*15c0*/  IMAD.IADD R4, R107, 0x1, R4 ;  /* 0x000000016b047824 */ /* 0x000fe200078e0204 */
[----:B------:R-:W-:-:S02]  /*15d0*/  F2FP.BF16.PACK_AB R41, R41, R40 ;  /* 0x000000282929723e */ /* 0x000fc400000010ff */
        /* <DEDUP_REMOVED lines=8> */
[----:B------:R-:W-:Y:S01]  /*1660*/  F2FP.BF16.PACK_AB R59, R59, R58 ;  /* 0x0000003a3b3b723e */ /* 0x000fe200000010ff */
[----:B------:R-:W-:Y:S01]  /*1670*/  STS [R2], R9 ;  /* 0x0000000902007388 */ /* 0x000fe20000000800 */
[----:B------:R-:W-:Y:S02]  /*1680*/  F2FP.BF16.PACK_AB R61, R61, R60 ;  /* 0x0000003c3d3d723e */ /* 0x000fe400000010ff */
[----:B------:R-:W-:Y:S01]  /*1690*/  F2FP.BF16.PACK_AB R63, R63, R62 ;  /* 0x0000003e3f3f723e */ /* 0x000fe200000010ff */
[----:B------:R-:W-:Y:S01]  /*16a0*/  STS [R4+0x800], R11 ;  /* 0x0008000b04007388 */ /* 0x000fe20000000800 */
[----:B------:R-:W-:-:S02]  /*16b0*/  F2FP.BF16.PACK_AB R65, R65, R64 ;  /* 0x000000404141723e */ /* 0x000fc400000010ff */
[----:B------:R-:W-:Y:S01]  /*16c0*/  F2FP.BF16.PACK_AB R67, R67, R66 ;  /* 0x000000424343723e */ /* 0x000fe200000010ff */
[----:B------:R-:W-:Y:S01]  /*16d0*/  STS [R2+0x40], R13 ;  /* 0x0000400d02007388 */ /* 0x000fe20000000800 */
[----:B------:R-:W-:Y:S02]  /*16e0*/  F2FP.BF16.PACK_AB R69, R69, R68 ;  /* 0x000000444545723e */ /* 0x000fe400000010ff */
[----:B------:R-:W-:Y:S01]  /*16f0*/  F2FP.BF16.PACK_AB R71, R71, R70 ;  /* 0x000000464747723e */ /* 0x000fe200000010ff */
[----:B------:R-:W-:Y:S01]  /*1700*/  STS [R4+0x840], R15 ;  /* 0x0008400f04007388 */ /* 0x000fe20000000800 */
[----:B------:R-:W-:Y:S02]  /*1710*/  SHF.R.U32.HI R0, RZ, 0x4, R74 ;  /* 0x00000004ff007819 */ /* 0x000fe4000001164a */
[----:B------:R-:W-:Y:S01]  /*1720*/  LOP3.LUT R72, R73, 0x78, R72, 0xf8, !PT ;  /* 0x0000007849487812 */ /* 0x000fe200078ef848 */
[----:B------:R-:W-:Y:S01]  /*1730*/  STS [R2+0x80], R75 ;  /* 0x0000804b02007388 */ /* 0x000fe20000000800 */
[----:B------:R-:W-:-:S02]  /*1740*/  SGXT.U32 R0, R0, 0x4 ;  /* 0x000000040000781a */ /* 0x000fc40000000000 */
[----:B------:R-:W-:Y:S01]  /*1750*/  ISETP.GE.AND P0, PT, R72, 0x300, PT ;  /* 0x000003004800780c */ /* 0x000fe20003f06270 */
[----:B------:R-:W-:Y:S01]  /*1760*/  STS [R4+0x880], R77 ;  /* 0x0008804d04007388 */ /* 0x000fe20000000800 */
[----:B------:R-:W-:Y:S02]  /*1770*/  LOP3.LUT R5, R0, R3, RZ, 0xfc, !PT ;  /* 0x0000000300057212 */ /* 0x000fe400078efcff */
[----:B------:R-:W-:Y:S01]  /*1780*/  ISETP.LT.AND P1, PT, R3, RZ, !P0 ;  /* 0x000000ff0300720c */ /* 0x000fe20004721270 */
[----:B------:R-:W-:Y:S01]  /*1790*/  STS [R2+0xc0], R79 ;  /* 0x0000c04f02007388 */ /* 0x000fe20000000800 */
[C---:B------:R-:W-:Y:S01]  /*17a0*/  LOP3.LUT R0, R5.reuse, 0x10, RZ, 0xfc, !PT ;  /* 0x0000001005007812 */ /* 0x040fe200078efcff */
[C---:B------:R-:W-:Y:S01]  /*17b0*/  IMAD R72, R5.reuse, 0x300, R72 ;  /* 0x0000030005487824 */ /* 0x040fe200078e0248 */
[----:B------:R-:W-:Y:S01]  /*17c0*/  LOP3.LUT R7, R5, 0x30, RZ, 0xfc, !PT ;  /* 0x0000003005077812 */ /* 0x000fe200078efcff */
[----:B------:R-:W-:Y:S04]  /*17d0*/  STS [R4+0x8c0], R81 ;  /* 0x0008c05104007388 */ /* 0x000fe80000000800 */
[----:B------:R-:W-:Y:S01]  /*17e0*/  BAR.SYNC.DEFER_BLOCKING 0x0 ;  /* 0x0000000000007b1d */ /* 0x000fe20000010000 */
[----:B------:R-:W-:-:S02]  /*17f0*/  ISETP.LT.AND P4, PT, R0, 0x4d, !P0 ;  /* 0x0000004d0000780c */ /* 0x000fc40004781270 */
[C---:B------:R-:W-:Y:S02]  /*1800*/  LOP3.LUT R0, R5.reuse, 0x20, RZ, 0xfc, !PT ;  /* 0x0000002005007812 */ /* 0x040fe400078efcff */
[----:B------:R-:W-:Y:S02]  /*1810*/  ISETP.LT.AND P5, PT, R5, 0x4d, !P0 ;  /* 0x0000004d0500780c */ /* 0x000fe400047a1270 */
[----:B------:R-:W-:Y:S02]  /*1820*/  ISETP.LT.AND P3, PT, R7, 0x4d, !P0 ;  /* 0x0000004d0700780c */ /* 0x000fe40004761270 */
[C---:B------:R-:W-:Y:S02]  /*1830*/  IADD3 R8, R72.reuse, 0x9000, RZ ;  /* 0x0000900048087810 */ /* 0x040fe40007ffe0ff */
[C---:B------:R-:W-:Y:S02]  /*1840*/  IADD3 R10, R72.reuse, 0xc000, RZ ;  /* 0x0000c000480a7810 */ /* 0x040fe40007ffe0ff */
[----:B------:R-:W-:Y:S01]  /*1850*/  IADD3 R12, R72, 0xf000, RZ ;  /* 0x0000f000480c7810 */ /* 0x000fe20007ffe0ff */
[----:B------:R-:W1:Y:S04]  /*1860*/  LDS.128 R16, [R6] ;  /* 0x0000000006107984 */ /* 0x000e680000000c00 */
[----:B------:R-:W2:Y:S04]  /*1870*/  LDS.128 R20, [R14+0x1000] ;  /* 0x001000000e147984 */ /* 0x000ea80000000c00 */
[----:B------:R-:W-:Y:S06]  /*1880*/  BAR.SYNC.DEFER_BLOCKING 0x0 ;  /* 0x0000000000007b1d */ /* 0x000fec0000010000 */
[----:B------:R-:W-:Y:S04]  /*1890*/  STS [R2], R83 ;  /* 0x0000005302007388 */ /* 0x000fe80000000800 */
[----:B------:R-:W-:Y:S04]  /*18a0*/  STS [R4+0x800], R85 ;  /* 0x0008005504007388 */ /* 0x000fe80000000800 */
[----:B------:R-:W-:Y:S04]  /*18b0*/  STS [R2+0x40], R87 ;  /* 0x0000405702007388 */ /* 0x000fe80000000800 */
[----:B------:R-:W-:Y:S04]  /*18c0*/  STS [R4+0x840], R89 ;  /* 0x0008405904007388 */ /* 0x000fe80000000800 */
[----:B------:R-:W-:Y:S04]  /*18d0*/  STS [R2+0x80], R33 ;  /* 0x0000802102007388 */ /* 0x000fe80000000800 */
[----:B------:R-:W-:Y:S04]  /*18e0*/  STS [R4+0x880], R35 ;  /* 0x0008802304007388 */ /* 0x000fe80000000800 */
[----:B------:R-:W-:Y:S04]  /*18f0*/  STS [R2+0xc0], R37 ;  /* 0x0000c02502007388 */ /* 0x000fe80000000800 */
[----:B------:R-:W-:Y:S04]  /*1900*/  STS [R4+0x8c0], R39 ;  /* 0x0008c02704007388 */ /* 0x000fe80000000800 */
[----:B------:R-:W-:Y:S06]  /*1910*/  BAR.SYNC.DEFER_BLOCKING 0x0 ;  /* 0x0000000000007b1d */ /* 0x000fec0000010000 */
[----:B------:R-:W3:Y:S04]  /*1920*/  LDS.128 R24, [R6] ;  /* 0x0000000006187984 */ /* 0x000ee80000000c00 */
[----:B------:R-:W4:Y:S04]  /*1930*/  LDS.128 R28, [R14+0x1000] ;  /* 0x001000000e1c7984 */ /* 0x000f280000000c00 */
[----:B------:R-:W-:Y:S06]  /*1940*/  BAR.SYNC.DEFER_BLOCKING 0x0 ;  /* 0x0000000000007b1d */ /* 0x000fec0000010000 */
[----:B------:R-:W-:Y:S04]  /*1950*/  STS [R2], R41 ;  /* 0x0000002902007388 */ /* 0x000fe80000000800 */
[----:B------:R-:W-:Y:S04]  /*1960*/  STS [R4+0x800], R43 ;  /* 0x0008002b04007388 */ /* 0x000fe80000000800 */
[----:B------:R1:W-:Y:S04]  /*1970*/  STS [R2+0x40], R45 ;  /* 0x0000402d02007388 */ /* 0x0003e80000000800 */
[----:B------:R-:W-:Y:S04]  /*1980*/  STS [R4+0x840], R47 ;  /* 0x0008402f04007388 */ /* 0x000fe80000000800 */
[----:B------:R-:W-:Y:S01]  /*1990*/  STS [R2+0x80], R49 ;  /* 0x0000803102007388 */ /* 0x000fe20000000800 */
[----:B-1----:R-:W-:-:S03]  /*19a0*/  IMAD.MOV.U32 R45, RZ, RZ, 0x2 ;  /* 0x00000002ff2d7424 */ /* 0x002fc600078e00ff */
[----:B------:R-:W-:Y:S01]  /*19b0*/  STS [R4+0x880], R51 ;  /* 0x0008803304007388 */ /* 0x000fe20000000800 */
[----:B------:R-:W-:-:S03]  /*19c0*/  IMAD.WIDE R8, R8, R45, c[0x0][0x170] ;  /* 0x00005c0008087625 */ /* 0x000fc600078e022d */
[----:B------:R-:W-:Y:S01]  /*19d0*/  STS [R2+0xc0], R53 ;  /* 0x0000c03502007388 */ /* 0x000fe20000000800 */
[----:B------:R-:W-:-:S03]  /*19e0*/  IMAD.WIDE R10, R10, R45, c[0x0][0x170] ;  /* 0x00005c000a0a7625 */ /* 0x000fc600078e022d */
[----:B------:R-:W-:Y:S01]  /*19f0*/  STS [R4+0x8c0], R55 ;  /* 0x0008c03704007388 */ /* 0x000fe20000000800 */
[----:B------:R-:W-:-:S03]  /*1a00*/  IMAD.WIDE R12, R12, R45, c[0x0][0x170] ;  /* 0x00005c000c0c7625 */ /* 0x000fc600078e022d */
[----:B------:R-:W-:Y:S06]  /*1a10*/  BAR.SYNC.DEFER_BLOCKING 0x0 ;  /* 0x0000000000007b1d */ /* 0x000fec0000010000 */
[----:B------:R-:W1:Y:S04]  /*1a20*/  LDS.128 R32, [R6] ;  /* 0x0000000006207984 */ /* 0x000e680000000c00 */
[----:B------:R-:W1:Y:S04]  /*1a30*/  LDS.128 R36, [R14+0x1000] ;  /* 0x001000000e247984 */ /* 0x000e680000000c00 */
[----:B------:R-:W-:Y:S06]  /*1a40*/  BAR.SYNC.DEFER_BLOCKING 0x0 ;  /* 0x0000000000007b1d */ /* 0x000fec0000010000 */
[----:B------:R-:W-:Y:S04]  /*1a50*/  STS [R2], R57 ;  /* 0x0000003902007388 */ /* 0x000fe80000000800 */
[----:B------:R-:W-:Y:S04]  /*1a60*/  STS [R4+0x800], R59 ;  /* 0x0008003b04007388 */ /* 0x000fe80000000800 */
[----:B------:R-:W-:Y:S04]  /*1a70*/  STS [R2+0x40], R61 ;  /* 0x0000403d02007388 */ /* 0x000fe80000000800 */
[----:B------:R-:W-:Y:S04]  /*1a80*/  STS [R4+0x840], R63 ;  /* 0x0008403f04007388 */ /* 0x000fe80000000800 */
[----:B------:R-:W-:Y:S04]  /*1a90*/  STS [R2+0x80], R65 ;  /* 0x0000804102007388 */ /* 0x000fe80000000800 */
[----:B------:R-:W-:Y:S04]  /*1aa0*/  STS [R4+0x880], R67 ;  /* 0x0008804304007388 */ /* 0x000fe80000000800 */
[----:B------:R1:W-:Y:S04]  /*1ab0*/  STS [R2+0xc0], R69 ;  /* 0x0000c04502007388 */ /* 0x0003e80000000800 */
[----:B------:R2:W-:Y:S04]  /*1ac0*/  STS [R4+0x8c0], R71 ;  /* 0x0008c04704007388 */ /* 0x0005e80000000800 */
[----:B------:R-:W-:Y:S01]  /*1ad0*/  BAR.SYNC.DEFER_BLOCKING 0x0 ;  /* 0x0000000000007b1d */ /* 0x000fe20000010000 */
[C---:B-1----:R-:W-:Y:S01]  /*1ae0*/  IMAD.WIDE R2, R72.reuse, R45, c[0x0][0x170] ;  /* 0x00005c0048027625 */ /* 0x042fe200078e022d */
[----:B--2---:R-:W-:-:S04]  /*1af0*/  IADD3 R4, R72, 0x3000, RZ ;  /* 0x0000300048047810 */ /* 0x004fc80007ffe0ff */
[----:B------:R1:W2:Y:S04]  /*1b00*/  LDS.128 R40, [R6] ;  /* 0x0000000006287984 */ /* 0x0002a80000000c00 */
[----:B------:R3:W-:Y:S01]  /*1b10*/  @P5 STG.E.128 [R2.64], R16 ;  /* 0x0000001002005986 */ /* 0x0007e2000c101d06 */
[----:B-1----:R-:W-:Y:S01]  /*1b20*/  LOP3.LUT R6, R5, 0x40, RZ, 0xfc, !PT ;  /* 0x0000004005067812 */ /* 0x002fe200078efcff */
[----:B------:R-:W-:-:S03]  /*1b30*/  IMAD.WIDE R4, R4, R45, c[0x0][0x170] ;  /* 0x00005c0004047625 */ /* 0x000fc600078e022d */
[----:B------:R-:W-:Y:S02]  /*1b40*/  ISETP.LT.AND P2, PT, R6, 0x4d, !P0 ;  /* 0x0000004d0600780c */ /* 0x000fe40004741270 */
[----:B------:R-:W-:Y:S01]  /*1b50*/  ISETP.LT.AND P0, PT, R0, 0x4d, !P0 ;  /* 0x0000004d0000780c */ /* 0x000fe20004701270 */
[----:B------:R1:W-:Y:S01]  /*1b60*/  @P4 STG.E.128 [R4.64], R20 ;  /* 0x0000001404004986 */ /* 0x0003e2000c101d06 */
[C---:B------:R-:W-:Y:S02]  /*1b70*/  IADD3 R6, R72.reuse, 0x6000, RZ ;  /* 0x0000600048067810 */ /* 0x040fe40007ffe0ff */
[----:B------:R-:W-:-:S03]  /*1b80*/  IADD3 R0, R72, 0x12000, RZ ;  /* 0x0001200048007810 */ /* 0x000fc60007ffe0ff */
[----:B------:R-:W-:-:S04]  /*1b90*/  IMAD.WIDE R6, R6, R45, c[0x0][0x170] ;  /* 0x00005c0006067625 */ /* 0x000fc800078e022d */
[----:B---3--:R-:W-:Y:S02]  /*1ba0*/  IMAD.WIDE R2, R0, R45, c[0x0][0x170] ;  /* 0x00005c0000027625 */ /* 0x008fe400078e022d */
[----:B------:R1:W-:Y:S04]  /*1bb0*/  @P0 STG.E.128 [R6.64], R24 ;  /* 0x0000001806000986 */ /* 0x0003e8000c101d06 */
[----:B----4-:R1:W-:Y:S04]  /*1bc0*/  @P3 STG.E.128 [R8.64], R28 ;  /* 0x0000001c08003986 */ /* 0x0103e8000c101d06 */
[----:B------:R1:W-:Y:S04]  /*1bd0*/  @P2 STG.E.128 [R10.64], R32 ;  /* 0x000000200a002986 */ /* 0x0003e8000c101d06 */
[----:B------:R1:W-:Y:S04]  /*1be0*/  @P1 STG.E.128 [R12.64], R36 ;  /* 0x000000240c001986 */ /* 0x0003e8000c101d06 */
[----:B--2---:R1:W-:Y:S01]  /*1bf0*/  @P1 STG.E.128 [R2.64], R40 ;  /* 0x0000002802001986 */ /* 0x0043e2000c101d06 */
[----:B------:R-:W-:Y:S05]  /*1c00*/  @!P1 EXIT ;  /* 0x000000000000994d */ /* 0x000fea0003800000 */
[----:B-1----:R-:W1:Y:S01]  /*1c10*/  LDS.128 R12, [R14+0x1000] ;  /* 0x001000000e0c7984 */ /* 0x002e620000000c00 */
[----:B------:R-:W-:-:S05]  /*1c20*/  IADD3 R2, R72, 0x15000, RZ ;  /* 0x0001500048027810 */ /* 0x000fca0007ffe0ff */
[----:B------:R-:W-:-:S05]  /*1c30*/  IMAD.WIDE R2, R2, R45, c[0x0][0x170] ;  /* 0x00005c0002027625 */ /* 0x000fca00078e022d */
[----:B-1----:R-:W-:Y:S01]  /*1c40*/  STG.E.128 [R2.64], R12 ;  /* 0x0000000c02007986 */ /* 0x002fe2000c101d06 */
[----:B------:R-:W-:Y:S05]  /*1c50*/  EXIT ;  /* 0x000000000000794d */ /* 0x000fea0003800000 */
.L_x_1:
[----:B------:R-:W-:-:S00]  /*1c60*/  BRA `(.L_x_1) ;  /* 0xfffffff000007947 */ /* 0x000fc0000383ffff */
[----:B------:R-:W-:-:S00]  /*1c70*/  NOP ;  /* 0x0000000000007918 */ /* 0x000fc00000000000 */
        /* <DEDUP_REMOVED lines=8> */
.L_x_2:


//--------------------- .nv.shared.triton_mm      --------------------------
	.section	.nv.shared.triton_mm,"aw",@nobits
	.sectionflags	@""
	.align	16
